//
// Generated by NVIDIA NVVM Compiler
//
// Compiler Build ID: CL-36424714
// Cuda compilation tools, release 13.0, V13.0.88
// Based on NVVM 20.0.0
//

.version 9.0
.target sm_100
.address_size 64

	// .globl	_Z16update_particlesP8ParticleP15ParticleHistory6float3S3_fffii

.visible .entry _Z16update_particlesP8ParticleP15ParticleHistory6float3S3_fffii(
	.param .u64 .ptr .align 1 _Z16update_particlesP8ParticleP15ParticleHistory6float3S3_fffii_param_0,
	.param .u64 .ptr .align 1 _Z16update_particlesP8ParticleP15ParticleHistory6float3S3_fffii_param_1,
	.param .align 4 .b8 _Z16update_particlesP8ParticleP15ParticleHistory6float3S3_fffii_param_2[12],
	.param .align 4 .b8 _Z16update_particlesP8ParticleP15ParticleHistory6float3S3_fffii_param_3[12],
	.param .f32 _Z16update_particlesP8ParticleP15ParticleHistory6float3S3_fffii_param_4,
	.param .f32 _Z16update_particlesP8ParticleP15ParticleHistory6float3S3_fffii_param_5,
	.param .f32 _Z16update_particlesP8ParticleP15ParticleHistory6float3S3_fffii_param_6,
	.param .u32 _Z16update_particlesP8ParticleP15ParticleHistory6float3S3_fffii_param_7,
	.param .u32 _Z16update_particlesP8ParticleP15ParticleHistory6float3S3_fffii_param_8
)
{
	.reg .pred 	%p<5>;
	.reg .b32 	%r<11>;
	.reg .b32 	%f<105>;
	.reg .b64 	%rd<31>;

	ld.param.f32 	%f11, [_Z16update_particlesP8ParticleP15ParticleHistory6float3S3_fffii_param_3+8];
	ld.param.f32 	%f10, [_Z16update_particlesP8ParticleP15ParticleHistory6float3S3_fffii_param_3+4];
	ld.param.f32 	%f9, [_Z16update_particlesP8ParticleP15ParticleHistory6float3S3_fffii_param_3];
	ld.param.f32 	%f8, [_Z16update_particlesP8ParticleP15ParticleHistory6float3S3_fffii_param_2+8];
	ld.param.f32 	%f7, [_Z16update_particlesP8ParticleP15ParticleHistory6float3S3_fffii_param_2+4];
	ld.param.f32 	%f6, [_Z16update_particlesP8ParticleP15ParticleHistory6float3S3_fffii_param_2];
	ld.param.u64 	%rd5, [_Z16update_particlesP8ParticleP15ParticleHistory6float3S3_fffii_param_0];
	ld.param.u64 	%rd6, [_Z16update_particlesP8ParticleP15ParticleHistory6float3S3_fffii_param_1];
	ld.param.u32 	%r6, [_Z16update_particlesP8ParticleP15ParticleHistory6float3S3_fffii_param_7];
	ld.param.u32 	%r5, [_Z16update_particlesP8ParticleP15ParticleHistory6float3S3_fffii_param_8];
	mov.u32 	%r7, %ctaid.x;
	mov.u32 	%r8, %ntid.x;
	mov.u32 	%r9, %tid.x;
	mad.lo.s32 	%r1, %r7, %r8, %r9;
	setp.ge.s32 	%p1, %r1, %r6;
	setp.lt.s32 	%p2, %r5, 1;
	or.pred  	%p3, %p1, %p2;
	@%p3 bra 	$L__BB0_3;
	ld.param.f32 	%f102, [_Z16update_particlesP8ParticleP15ParticleHistory6float3S3_fffii_param_6];
	ld.param.f32 	%f99, [_Z16update_particlesP8ParticleP15ParticleHistory6float3S3_fffii_param_4];
	cvta.to.global.u64 	%rd8, %rd5;
	cvta.to.global.u64 	%rd9, %rd6;
	mul.wide.s32 	%rd10, %r1, 24;
	add.s64 	%rd1, %rd8, %rd10;
	mul.wide.s32 	%rd11, %r1, 48;
	add.s64 	%rd2, %rd9, %rd11;
	mul.f32 	%f15, %f99, %f102;
	mul.f32 	%f16, %f6, %f15;
	mul.f32 	%f1, %f16, 0f3F000000;
	mul.f32 	%f17, %f8, %f15;
	mul.f32 	%f2, %f17, 0f3F000000;
	ld.global.f32 	%f104, [%rd1];
	neg.s32 	%r10, %r5;
	mov.b64 	%rd30, 0;
$L__BB0_2:
	ld.param.f32 	%f103, [_Z16update_particlesP8ParticleP15ParticleHistory6float3S3_fffii_param_6];
	ld.param.f32 	%f101, [_Z16update_particlesP8ParticleP15ParticleHistory6float3S3_fffii_param_5];
	ld.param.f32 	%f100, [_Z16update_particlesP8ParticleP15ParticleHistory6float3S3_fffii_param_4];
	ld.global.u64 	%rd12, [%rd2];
	cvta.to.global.u64 	%rd13, %rd12;
	add.s64 	%rd14, %rd13, %rd30;
	st.global.f32 	[%rd14], %f104;
	ld.global.f32 	%f18, [%rd1+4];
	ld.global.u64 	%rd15, [%rd2+8];
	cvta.to.global.u64 	%rd16, %rd15;
	add.s64 	%rd17, %rd16, %rd30;
	st.global.f32 	[%rd17], %f18;
	ld.global.f32 	%f19, [%rd1+8];
	ld.global.u64 	%rd18, [%rd2+16];
	cvta.to.global.u64 	%rd19, %rd18;
	add.s64 	%rd20, %rd19, %rd30;
	st.global.f32 	[%rd20], %f19;
	ld.global.f32 	%f20, [%rd1+12];
	ld.global.u64 	%rd21, [%rd2+24];
	cvta.to.global.u64 	%rd22, %rd21;
	add.s64 	%rd23, %rd22, %rd30;
	st.global.f32 	[%rd23], %f20;
	ld.global.f32 	%f21, [%rd1+16];
	ld.global.u64 	%rd24, [%rd2+32];
	cvta.to.global.u64 	%rd25, %rd24;
	add.s64 	%rd26, %rd25, %rd30;
	st.global.f32 	[%rd26], %f21;
	ld.global.f32 	%f22, [%rd1+20];
	ld.global.u64 	%rd27, [%rd2+40];
	cvta.to.global.u64 	%rd28, %rd27;
	add.s64 	%rd29, %rd28, %rd30;
	st.global.f32 	[%rd29], %f22;
	ld.global.f32 	%f23, [%rd1+12];
	add.f32 	%f24, %f1, %f23;
	ld.global.f32 	%f25, [%rd1+16];
	mul.f32 	%f26, %f100, %f103;
	mul.f32 	%f27, %f7, %f26;
	fma.rn.f32 	%f28, %f27, 0f3F000000, %f25;
	add.f32 	%f29, %f2, %f22;
	fma.rn.f32 	%f30, %f24, %f24, 0f3F800000;
	fma.rn.f32 	%f31, %f28, %f28, %f30;
	mul.f32 	%f32, %f29, %f29;
	mul.f32 	%f33, %f101, %f101;
	div.rn.f32 	%f34, %f32, %f33;
	add.f32 	%f35, %f31, %f34;
	sqrt.rn.f32 	%f36, %f35;
	add.f32 	%f37, %f36, %f36;
	mul.f32 	%f38, %f9, %f26;
	div.rn.f32 	%f39, %f38, %f37;
	mul.f32 	%f40, %f10, %f26;
	div.rn.f32 	%f41, %f40, %f37;
	mul.f32 	%f42, %f11, %f26;
	div.rn.f32 	%f43, %f42, %f37;
	mul.f32 	%f44, %f41, %f41;
	fma.rn.f32 	%f45, %f39, %f39, %f44;
	fma.rn.f32 	%f46, %f43, %f43, %f45;
	mul.f32 	%f47, %f28, %f43;
	mul.f32 	%f48, %f29, %f41;
	sub.f32 	%f49, %f47, %f48;
	add.f32 	%f50, %f24, %f49;
	mul.f32 	%f51, %f29, %f39;
	mul.f32 	%f52, %f24, %f43;
	sub.f32 	%f53, %f51, %f52;
	add.f32 	%f54, %f28, %f53;
	mul.f32 	%f55, %f24, %f41;
	mul.f32 	%f56, %f28, %f39;
	sub.f32 	%f57, %f55, %f56;
	add.f32 	%f58, %f29, %f57;
	add.f32 	%f59, %f46, 0f3F800000;
	mul.f32 	%f60, %f43, %f54;
	mul.f32 	%f61, %f41, %f58;
	sub.f32 	%f62, %f60, %f61;
	add.f32 	%f63, %f62, %f62;
	div.rn.f32 	%f64, %f63, %f59;
	add.f32 	%f65, %f24, %f64;
	add.f32 	%f66, %f1, %f65;
	mul.f32 	%f67, %f39, %f58;
	mul.f32 	%f68, %f43, %f50;
	sub.f32 	%f69, %f67, %f68;
	add.f32 	%f70, %f69, %f69;
	div.rn.f32 	%f71, %f70, %f59;
	add.f32 	%f72, %f28, %f71;
	fma.rn.f32 	%f73, %f27, 0f3F000000, %f72;
	mul.f32 	%f74, %f41, %f50;
	mul.f32 	%f75, %f39, %f54;
	sub.f32 	%f76, %f74, %f75;
	add.f32 	%f77, %f76, %f76;
	div.rn.f32 	%f78, %f77, %f59;
	add.f32 	%f79, %f29, %f78;
	add.f32 	%f80, %f2, %f79;
	fma.rn.f32 	%f81, %f66, %f66, 0f3F800000;
	fma.rn.f32 	%f82, %f73, %f73, %f81;
	mul.f32 	%f83, %f80, %f80;
	div.rn.f32 	%f84, %f83, %f33;
	add.f32 	%f85, %f84, %f82;
	sqrt.rn.f32 	%f86, %f85;
	mul.f32 	%f87, %f101, %f86;
	ld.global.f32 	%f88, [%rd1];
	mul.f32 	%f89, %f103, %f66;
	div.rn.f32 	%f90, %f89, %f87;
	add.f32 	%f104, %f88, %f90;
	ld.global.f32 	%f91, [%rd1+4];
	mul.f32 	%f92, %f103, %f73;
	div.rn.f32 	%f93, %f92, %f87;
	add.f32 	%f94, %f91, %f93;
	ld.global.f32 	%f95, [%rd1+8];
	mul.f32 	%f96, %f103, %f80;
	div.rn.f32 	%f97, %f96, %f87;
	add.f32 	%f98, %f95, %f97;
	st.global.f32 	[%rd1], %f104;
	st.global.f32 	[%rd1+4], %f94;
	st.global.f32 	[%rd1+8], %f98;
	st.global.f32 	[%rd1+12], %f66;
	st.global.f32 	[%rd1+16], %f73;
	st.global.f32 	[%rd1+20], %f80;
	add.s32 	%r10, %r10, 1;
	setp.ne.s32 	%p4, %r10, 0;
	add.s64 	%rd30, %rd30, 4;
	@%p4 bra 	$L__BB0_2;
$L__BB0_3:
	ret;

}


// ===== COMPILED SASS (sm_100) =====

	.target	sm_100

	.elftype	@"ET_EXEC"


//--------------------- .note.nv.tkinfo           --------------------------
	.section	.note.nv.tkinfo,"",@"SHT_NOTE"
	.sectionflags	@"SHF_NOTE_NV_TKINFO"
	.tkinfo
        /*0018*/ 	.word	0x00000002
        /*0030*/ 	.string	""
        /*0030*/ 	.string	"ptxas"
        /*0030*/ 	.string	"Cuda compilation tools, release 13.0, V13.0.88"
        /*0030*/ 	.string	"Build cuda_13.0.r13.0/compiler.36424714_0"
        /*0030*/ 	.string	"-arch sm_100 -m 64 "



//--------------------- .note.nv.cuinfo           --------------------------
	.section	.note.nv.cuinfo,"",@"SHT_NOTE"
	.sectionflags	@"SHF_NOTE_NV_CUINFO"
        /*0018*/ 	.short	0x0002
        /*001a*/ 	.short	0x0064
        /*001c*/ 	.short	0x0082
	.zero		2


//--------------------- .nv.info                  --------------------------
	.section	.nv.info,"",@"SHT_CUDA_INFO"
	.align	4


	//----- nvinfo : EIATTR_REGCOUNT
	.align		4
        /*0000*/ 	.byte	0x04, 0x2f
        /*0002*/ 	.short	(.L_1 - .L_0)
	.align		4
.L_0:
        /*0004*/ 	.word	index@(_Z16update_particlesP8ParticleP15ParticleHistory6float3S3_fffii)
        /*0008*/ 	.word	0x00000020


	//----- nvinfo : EIATTR_FRAME_SIZE
	.align		4
.L_1:
        /*000c*/ 	.byte	0x04, 0x11
        /*000e*/ 	.short	(.L_3 - .L_2)
	.align		4
.L_2:
        /*0010*/ 	.word	index@($__internal_1_$__cuda_sm3x_div_rn_noftz_f32_slowpath)
        /*0014*/ 	.word	0x00000000


	//----- nvinfo : EIATTR_FRAME_SIZE
	.align		4
.L_3:
        /*0018*/ 	.byte	0x04, 0x11
        /*001a*/ 	.short	(.L_5 - .L_4)
	.align		4
.L_4:
        /*001c*/ 	.word	index@($__internal_0_$__cuda_sm20_sqrt_rn_f32_slowpath)
        /*0020*/ 	.word	0x00000000


	//----- nvinfo : EIATTR_FRAME_SIZE
	.align		4
.L_5:
        /*0024*/ 	.byte	0x04, 0x11
        /*0026*/ 	.short	(.L_7 - .L_6)
	.align		4
.L_6:
        /*0028*/ 	.word	index@(_Z16update_particlesP8ParticleP15ParticleHistory6float3S3_fffii)
        /*002c*/ 	.word	0x00000000


	//----- nvinfo : EIATTR_MIN_STACK_SIZE
	.align		4
.L_7:
        /*0030*/ 	.byte	0x04, 0x12
        /*0032*/ 	.short	(.L_9 - .L_8)
	.align		4
.L_8:
        /*0034*/ 	.word	index@(_Z16update_particlesP8ParticleP15ParticleHistory6float3S3_fffii)
        /*0038*/ 	.word	0x00000000
.L_9:


//--------------------- .nv.compat                --------------------------
	.section	.nv.compat,"",@"SHT_CUDA_COMPAT_INFO"
	.align	4
        /*0000*/ 	.byte	0x02, 0x09, 0x00, 0x00, 0x02, 0x02, 0x01, 0x00, 0x02, 0x05, 0x05, 0x00, 0x03, 0x07, 0x01, 0x01
        /*0010*/ 	.byte	0x02, 0x03, 0x00, 0x00, 0x02, 0x06, 0x01, 0x00, 0x04, 0x0b, 0x08, 0x00, 0x01, 0x00, 0x00, 0x00
        /*0020*/ 	.byte	0x00, 0x00, 0x00, 0x00


//--------------------- .nv.info._Z16update_particlesP8ParticleP15ParticleHistory6float3S3_fffii --------------------------
	.section	.nv.info._Z16update_particlesP8ParticleP15ParticleHistory6float3S3_fffii,"",@"SHT_CUDA_INFO"
	.sectionflags	@""
	.align	4


	//----- nvinfo : EIATTR_CUDA_API_VERSION
	.align		4
        /*0000*/ 	.byte	0x04, 0x37
        /*0002*/ 	.short	(.L_11 - .L_10)
.L_10:
        /*0004*/ 	.word	0x00000082


	//----- nvinfo : EIATTR_KPARAM_INFO
	.align		4
.L_11:
        /*0008*/ 	.byte	0x04, 0x17
        /*000a*/ 	.short	(.L_13 - .L_12)
.L_12:
        /*000c*/ 	.word	0x00000000
        /*0010*/ 	.short	0x0008
        /*0012*/ 	.short	0x0038
        /*0014*/ 	.byte	0x00, 0xf0, 0x11, 0x00


	//----- nvinfo : EIATTR_KPARAM_INFO
	.align		4
.L_13:
        /*0018*/ 	.byte	0x04, 0x17
        /*001a*/ 	.short	(.L_15 - .L_14)
.L_14:
        /*001c*/ 	.word	0x00000000
        /*0020*/ 	.short	0x0007
        /*0022*/ 	.short	0x0034
        /*0024*/ 	.byte	0x00, 0xf0, 0x11, 0x00


	//----- nvinfo : EIATTR_KPARAM_INFO
	.align		4
.L_15:
        /*0028*/ 	.byte	0x04, 0x17
        /*002a*/ 	.short	(.L_17 - .L_16)
.L_16:
        /*002c*/ 	.word	0x00000000
        /*0030*/ 	.short	0x0006
        /*0032*/ 	.short	0x0030
        /*0034*/ 	.byte	0x00, 0xf0, 0x11, 0x00


	//----- nvinfo : EIATTR_KPARAM_INFO
	.align		4
.L_17:
        /*0038*/ 	.byte	0x04, 0x17
        /*003a*/ 	.short	(.L_19 - .L_18)
.L_18:
        /*003c*/ 	.word	0x00000000
        /*0040*/ 	.short	0x0005
        /*0042*/ 	.short	0x002c
        /*0044*/ 	.byte	0x00, 0xf0, 0x11, 0x00


	//----- nvinfo : EIATTR_KPARAM_INFO
	.align		4
.L_19:
        /*0048*/ 	.byte	0x04, 0x17
        /*004a*/ 	.short	(.L_21 - .L_20)
.L_20:
        /*004c*/ 	.word	0x00000000
        /*0050*/ 	.short	0x0004
        /*0052*/ 	.short	0x0028
        /*0054*/ 	.byte	0x00, 0xf0, 0x11, 0x00


	//----- nvinfo : EIATTR_KPARAM_INFO
	.align		4
.L_21:
        /*0058*/ 	.byte	0x04, 0x17
        /*005a*/ 	.short	(.L_23 - .L_22)
.L_22:
        /*005c*/ 	.word	0x00000000
        /*0060*/ 	.short	0x0003
        /*0062*/ 	.short	0x001c
        /*0064*/ 	.byte	0x00, 0xf0, 0x31, 0x00


	//----- nvinfo : EIATTR_KPARAM_INFO
	.align		4
.L_23:
        /*0068*/ 	.byte	0x04, 0x17
        /*006a*/ 	.short	(.L_25 - .L_24)
.L_24:
        /*006c*/ 	.word	0x00000000
        /*0070*/ 	.short	0x0002
        /*0072*/ 	.short	0x0010
        /*0074*/ 	.byte	0x00, 0xf0, 0x31, 0x00


	//----- nvinfo : EIATTR_KPARAM_INFO
	.align		4
.L_25:
        /*0078*/ 	.byte	0x04, 0x17
        /*007a*/ 	.short	(.L_27 - .L_26)
.L_26:
        /*007c*/ 	.word	0x00000000
        /*0080*/ 	.short	0x0001
        /*0082*/ 	.short	0x0008
        /*0084*/ 	.byte	0x00, 0xf5, 0x21, 0x00


	//----- nvinfo : EIATTR_KPARAM_INFO
	.align		4
.L_27:
        /*0088*/ 	.byte	0x04, 0x17
        /*008a*/ 	.short	(.L_29 - .L_28)
.L_28:
        /*008c*/ 	.word	0x00000000
        /*0090*/ 	.short	0x0000
        /*0092*/ 	.short	0x0000
        /*0094*/ 	.byte	0x00, 0xf5, 0x21, 0x00


	//----- nvinfo : EIATTR_SPARSE_MMA_MASK
	.align		4
.L_29:
        /*0098*/ 	.byte	0x03, 0x50
        /*009a*/ 	.short	0x0000


	//----- nvinfo : EIATTR_MAXREG_COUNT
	.align		4
        /*009c*/ 	.byte	0x03, 0x1b
        /*009e*/ 	.short	0x00ff


	//----- nvinfo : EIATTR_MERCURY_ISA_VERSION
	.align		4
        /*00a0*/ 	.byte	0x03, 0x5f
        /*00a2*/ 	.short	0x0101


	//----- nvinfo : EIATTR_VRC_CTA_INIT_COUNT
	.align		4
        /*00a4*/ 	.byte	0x02, 0x4a
	.zero		1
	.zero		1


	//----- nvinfo : EIATTR_EXIT_INSTR_OFFSETS
	.align		4
        /*00a8*/ 	.byte	0x04, 0x1c
        /*00aa*/ 	.short	(.L_31 - .L_30)


	//   ....[0]....
.L_30:
        /*00ac*/ 	.word	0x00000090


	//   ....[1]....
        /*00b0*/ 	.word	0x000013b0


	//----- nvinfo : EIATTR_CRS_STACK_SIZE
	.align		4
.L_31:
        /*00b4*/ 	.byte	0x04, 0x1e
        /*00b6*/ 	.short	(.L_33 - .L_32)
.L_32:
        /*00b8*/ 	.word	0x00000000


	//----- nvinfo : EIATTR_CBANK_PARAM_SIZE
	.align		4
.L_33:
        /*00bc*/ 	.byte	0x03, 0x19
        /*00be*/ 	.short	0x003c


	//----- nvinfo : EIATTR_PARAM_CBANK
	.align		4
        /*00c0*/ 	.byte	0x04, 0x0a
        /*00c2*/ 	.short	(.L_35 - .L_34)
	.align		4
.L_34:
        /*00c4*/ 	.word	index@(.nv.constant0._Z16update_particlesP8ParticleP15ParticleHistory6float3S3_fffii)
        /*00c8*/ 	.short	0x0380
        /*00ca*/ 	.short	0x003c


	//----- nvinfo : EIATTR_SW_WAR
	.align		4
.L_35:
        /*00cc*/ 	.byte	0x04, 0x36
        /*00ce*/ 	.short	(.L_37 - .L_36)
.L_36:
        /*00d0*/ 	.word	0x00000008
.L_37:


//--------------------- .nv.callgraph             --------------------------
	.section	.nv.callgraph,"",@"SHT_CUDA_CALLGRAPH"
	.align	4
	.sectionentsize	8
	.align		4
        /*0000*/ 	.word	0x00000000
	.align		4
        /*0004*/ 	.word	0xffffffff
	.align		4
        /*0008*/ 	.word	0x00000000
	.align		4
        /*000c*/ 	.word	0xfffffffe
	.align		4
        /*0010*/ 	.word	0x00000000
	.align		4
        /*0014*/ 	.word	0xfffffffd
	.align		4
        /*0018*/ 	.word	0x00000000
	.align		4
        /*001c*/ 	.word	0xfffffffc


//--------------------- .text._Z16update_particlesP8ParticleP15ParticleHistory6float3S3_fffii --------------------------
	.section	.text._Z16update_particlesP8ParticleP15ParticleHistory6float3S3_fffii,"ax",@progbits
	.align	128
        .global         _Z16update_particlesP8ParticleP15ParticleHistory6float3S3_fffii
        .type           _Z16update_particlesP8ParticleP15ParticleHistory6float3S3_fffii,@function
        .size           _Z16update_particlesP8ParticleP15ParticleHistory6float3S3_fffii,(.L_x_43 - _Z16update_particlesP8ParticleP15ParticleHistory6float3S3_fffii)
        .other          _Z16update_particlesP8ParticleP15ParticleHistory6float3S3_fffii,@"STO_CUDA_ENTRY STV_DEFAULT"
_Z16update_particlesP8ParticleP15ParticleHistory6float3S3_fffii:
.text._Z16update_particlesP8ParticleP15ParticleHistory6float3S3_fffii:
[----:B------:R-:W-:Y:S01]  /*0000*/  LDC R1, c[0x0][0x37c] ;  /* 0x0000df00ff017b82 */ /* 0x000fe20000000800 */
[----:B------:R-:W0:Y:S07]  /*0010*/  S2R R0, SR_TID.X ;  /* 0x0000000000007919 */ /* 0x000e2e0000002100 */
[----:B------:R-:W0:Y:S01]  /*0020*/  S2UR UR4, SR_CTAID.X ;  /* 0x00000000000479c3 */ /* 0x000e220000002500 */
[----:B------:R-:W1:Y:S07]  /*0030*/  LDCU UR5, c[0x0][0x3b4] ;  /* 0x00007680ff0577ac */ /* 0x000e6e0008000800 */
[----:B------:R-:W0:Y:S08]  /*0040*/  LDC R3, c[0x0][0x360] ;  /* 0x0000d800ff037b82 */ /* 0x000e300000000800 */
[----:B------:R-:W2:Y:S01]  /*0050*/  LDC R19, c[0x0][0x3b8] ;  /* 0x0000ee00ff137b82 */ /* 0x000ea20000000800 */
[----:B0-----:R-:W-:Y:S01]  /*0060*/  IMAD R3, R3, UR4, R0 ;  /* 0x0000000403037c24 */ /* 0x001fe2000f8e0200 */
[----:B--2---:R-:W-:-:S04]  /*0070*/  ISETP.GE.AND P0, PT, R19, 0x1, PT ;  /* 0x000000011300780c */ /* 0x004fc80003f06270 */
[----:B-1----:R-:W-:-:S13]  /*0080*/  ISETP.GE.OR P0, PT, R3, UR5, !P0 ;  /* 0x0000000503007c0c */ /* 0x002fda000c706670 */
[----:B------:R-:W-:Y:S05]  /*0090*/  @P0 EXIT ;  /* 0x000000000000094d */ /* 0x000fea0003800000 */
[----:B------:R-:W0:Y:S01]  /*00a0*/  LDC.64 R16, c[0x0][0x380] ;  /* 0x0000e000ff107b82 */ /* 0x000e220000000a00 */
[----:B------:R-:W1:Y:S01]  /*00b0*/  LDCU.64 UR6, c[0x0][0x358] ;  /* 0x00006b00ff0677ac */ /* 0x000e620008000a00 */
[----:B------:R-:W2:Y:S06]  /*00c0*/  LDCU UR4, c[0x0][0x3a8] ;  /* 0x00007500ff0477ac */ /* 0x000eac0008000800 */
[----:B------:R-:W2:Y:S01]  /*00d0*/  LDC R13, c[0x0][0x3b0] ;  /* 0x0000ec00ff0d7b82 */ /* 0x000ea20000000800 */
[----:B------:R-:W3:Y:S01]  /*00e0*/  LDCU UR5, c[0x0][0x390] ;  /* 0x00007200ff0577ac */ /* 0x000ee20008000800 */
[----:B------:R-:W4:Y:S06]  /*00f0*/  LDCU UR8, c[0x0][0x398] ;  /* 0x00007300ff0877ac */ /* 0x000f2c0008000800 */
[----:B------:R-:W4:Y:S01]  /*0100*/  LDC.64 R14, c[0x0][0x388] ;  /* 0x0000e200ff0e7b82 */ /* 0x000f220000000a00 */
[----:B------:R-:W0:Y:S01]  /*0110*/  LDCU UR14, c[0x0][0x3b0] ;  /* 0x00007600ff0e77ac */ /* 0x000e220008000800 */
[----:B------:R-:W0:Y:S02]  /*0120*/  LDCU UR9, c[0x0][0x394] ;  /* 0x00007280ff0977ac */ /* 0x000e240008000800 */
[----:B0-----:R-:W-:Y:S01]  /*0130*/  IMAD.WIDE R16, R3, 0x18, R16 ;  /* 0x0000001803107825 */ /* 0x001fe200078e0210 */
[----:B------:R-:W0:Y:S04]  /*0140*/  LDCU UR10, c[0x0][0x39c] ;  /* 0x00007380ff0a77ac */ /* 0x000e280008000800 */
[----:B-1----:R1:W5:Y:S01]  /*0150*/  LDG.E R11, desc[UR6][R16.64] ;  /* 0x00000006100b7981 */ /* 0x002362000c1e1900 */
[----:B------:R-:W-:Y:S01]  /*0160*/  IADD3 R19, PT, PT, -R19, RZ, RZ ;  /* 0x000000ff13137210 */ /* 0x000fe20007ffe1ff */
[----:B------:R-:W0:Y:S01]  /*0170*/  LDCU UR11, c[0x0][0x3a0] ;  /* 0x00007400ff0b77ac */ /* 0x000e220008000800 */
[----:B--2---:R-:W-:Y:S01]  /*0180*/  FMUL R13, R13, UR4 ;  /* 0x000000040d0d7c20 */ /* 0x004fe20008400000 */
[----:B------:R-:W2:Y:S03]  /*0190*/  LDCU UR12, c[0x0][0x3a4] ;  /* 0x00007480ff0c77ac */ /* 0x000ea60008000800 */
[C---:B---3--:R-:W-:Y:S01]  /*01a0*/  FMUL R18, R13.reuse, UR5 ;  /* 0x000000050d127c20 */ /* 0x048fe20008400000 */
[----:B----4-:R-:W-:Y:S01]  /*01b0*/  FMUL R13, R13, UR8 ;  /* 0x000000080d0d7c20 */ /* 0x010fe20008400000 */
[----:B------:R-:W3:Y:S01]  /*01c0*/  LDCU UR13, c[0x0][0x3ac] ;  /* 0x00007580ff0d77ac */ /* 0x000ee20008000800 */
[----:B------:R-:W-:Y:S01]  /*01d0*/  IMAD.WIDE R14, R3, 0x30, R14 ;  /* 0x00000030030e7825 */ /* 0x000fe200078e020e */
[----:B------:R-:W-:Y:S01]  /*01e0*/  UMOV UR4, URZ ;  /* 0x000000ff00047c82 */ /* 0x000fe20008000000 */
[----:B-1----:R-:W-:-:S05]  /*01f0*/  UMOV UR5, URZ ;  /* 0x000000ff00057c82 */ /* 0x002fca0008000000 */
.L_x_28:
[----:B-1----:R-:W4:Y:S02]  /*0200*/  LDG.E.64 R2, desc[UR6][R14.64] ;  /* 0x000000060e027981 */ /* 0x002f24000c1e1b00 */
[----:B----4-:R-:W-:-:S04]  /*0210*/  IADD3 R4, P0, PT, R2, UR4, RZ ;  /* 0x0000000402047c10 */ /* 0x010fc8000ff1e0ff */
[----:B------:R-:W-:-:S05]  /*0220*/  IADD3.X R5, PT, PT, R3, UR5, RZ, P0, !PT ;  /* 0x0000000503057c10 */ /* 0x000fca00087fe4ff */
[----:B-----5:R1:W-:Y:S04]  /*0230*/  STG.E desc[UR6][R4.64], R11 ;  /* 0x0000000b04007986 */ /* 0x0203e8000c101906 */
[----:B------:R-:W4:Y:S04]  /*0240*/  LDG.E.64 R2, desc[UR6][R14.64+0x8] ;  /* 0x000008060e027981 */ /* 0x000f28000c1e1b00 */
[----:B------:R-:W2:Y:S01]  /*0250*/  LDG.E R21, desc[UR6][R16.64+0x4] ;  /* 0x0000040610157981 */ /* 0x000ea2000c1e1900 */
[----:B----4-:R-:W-:-:S04]  /*0260*/  IADD3 R6, P0, PT, R2, UR4, RZ ;  /* 0x0000000402067c10 */ /* 0x010fc8000ff1e0ff */
[----:B------:R-:W-:-:S05]  /*0270*/  IADD3.X R7, PT, PT, R3, UR5, RZ, P0, !PT ;  /* 0x0000000503077c10 */ /* 0x000fca00087fe4ff */
[----:B--2---:R2:W-:Y:S04]  /*0280*/  STG.E desc[UR6][R6.64], R21 ;  /* 0x0000001506007986 */ /* 0x0045e8000c101906 */
[----:B------:R-:W4:Y:S04]  /*0290*/  LDG.E.64 R2, desc[UR6][R14.64+0x10] ;  /* 0x000010060e027981 */ /* 0x000f28000c1e1b00 */
[----:B------:R-:W3:Y:S01]  /*02a0*/  LDG.E R23, desc[UR6][R16.64+0x8] ;  /* 0x0000080610177981 */ /* 0x000ee2000c1e1900 */
[----:B----4-:R-:W-:-:S04]  /*02b0*/  IADD3 R8, P0, PT, R2, UR4, RZ ;  /* 0x0000000402087c10 */ /* 0x010fc8000ff1e0ff */
[----:B------:R-:W-:-:S05]  /*02c0*/  IADD3.X R9, PT, PT, R3, UR5, RZ, P0, !PT ;  /* 0x0000000503097c10 */ /* 0x000fca00087fe4ff */
[----:B---3--:R-:W-:Y:S04]  /*02d0*/  STG.E desc[UR6][R8.64], R23 ;  /* 0x0000001708007986 */ /* 0x008fe8000c101906 */
[----:B------:R-:W3:Y:S04]  /*02e0*/  LDG.E.64 R2, desc[UR6][R14.64+0x18] ;  /* 0x000018060e027981 */ /* 0x000ee8000c1e1b00 */
[----:B-1----:R-:W4:Y:S01]  /*02f0*/  LDG.E R11, desc[UR6][R16.64+0xc] ;  /* 0x00000c06100b7981 */ /* 0x002f22000c1e1900 */
[----:B---3--:R-:W-:-:S04]  /*0300*/  IADD3 R4, P0, PT, R2, UR4, RZ ;  /* 0x0000000402047c10 */ /* 0x008fc8000ff1e0ff */
[----:B------:R-:W-:-:S05]  /*0310*/  IADD3.X R5, PT, PT, R3, UR5, RZ, P0, !PT ;  /* 0x0000000503057c10 */ /* 0x000fca00087fe4ff */
[----:B----4-:R1:W-:Y:S04]  /*0320*/  STG.E desc[UR6][R4.64], R11 ;  /* 0x0000000b04007986 */ /* 0x0103e8000c101906 */
[----:B------:R-:W3:Y:S04]  /*0330*/  LDG.E.64 R2, desc[UR6][R14.64+0x20] ;  /* 0x000020060e027981 */ /* 0x000ee8000c1e1b00 */
[----:B--2---:R-:W2:Y:S01]  /*0340*/  LDG.E R21, desc[UR6][R16.64+0x10] ;  /* 0x0000100610157981 */ /* 0x004ea2000c1e1900 */
[----:B-1----:R-:W1:Y:S01]  /*0350*/  LDC.64 R4, c[0x0][0x3a8] ;  /* 0x0000ea00ff047b82 */ /* 0x002e620000000a00 */
[----:B---3--:R-:W-:-:S04]  /*0360*/  IADD3 R6, P0, PT, R2, UR4, RZ ;  /* 0x0000000402067c10 */ /* 0x008fc8000ff1e0ff */
[----:B------:R-:W-:-:S05]  /*0370*/  IADD3.X R7, PT, PT, R3, UR5, RZ, P0, !PT ;  /* 0x0000000503077c10 */ /* 0x000fca00087fe4ff */
[----:B--2---:R2:W-:Y:S04]  /*0380*/  STG.E desc[UR6][R6.64], R21 ;  /* 0x0000001506007986 */ /* 0x0045e8000c101906 */
[----:B------:R-:W3:Y:S04]  /*0390*/  LDG.E.64 R2, desc[UR6][R14.64+0x28] ;  /* 0x000028060e027981 */ /* 0x000ee8000c1e1b00 */
[----:B------:R-:W4:Y:S01]  /*03a0*/  LDG.E R8, desc[UR6][R16.64+0x14] ;  /* 0x0000140610087981 */ /* 0x000f22000c1e1900 */
[----:B-1----:R-:W-:-:S04]  /*03b0*/  FMUL R12, R5, R5 ;  /* 0x00000005050c7220 */ /* 0x002fc80000400000 */
[----:B------:R-:W1:Y:S01]  /*03c0*/  MUFU.RCP R5, R12 ;  /* 0x0000000c00057308 */ /* 0x000e620000001000 */
[----:B---3--:R-:W-:-:S04]  /*03d0*/  IADD3 R2, P0, PT, R2, UR4, RZ ;  /* 0x0000000402027c10 */ /* 0x008fc8000ff1e0ff */
[----:B------:R-:W-:-:S05]  /*03e0*/  IADD3.X R3, PT, PT, R3, UR5, RZ, P0, !PT ;  /* 0x0000000503037c10 */ /* 0x000fca00087fe4ff */
[----:B----4-:R3:W-:Y:S04]  /*03f0*/  STG.E desc[UR6][R2.64], R8 ;  /* 0x0000000802007986 */ /* 0x0107e8000c101906 */
[----:B------:R-:W4:Y:S04]  /*0400*/  LDG.E R9, desc[UR6][R16.64+0xc] ;  /* 0x00000c0610097981 */ /* 0x000f28000c1e1900 */
[----:B------:R-:W4:Y:S01]  /*0410*/  LDG.E R23, desc[UR6][R16.64+0x10] ;  /* 0x0000100610177981 */ /* 0x000f22000c1e1900 */
[----:B-1----:R-:W-:Y:S01]  /*0420*/  FFMA R0, -R12, R5, 1 ;  /* 0x3f8000000c007423 */ /* 0x002fe20000000105 */
[----:B------:R-:W-:Y:S01]  /*0430*/  FFMA R11, R13, 0.5, R8 ;  /* 0x3f0000000d0b7823 */ /* 0x000fe20000000008 */
[----:B------:R-:W-:Y:S02]  /*0440*/  BSSY.RECONVERGENT B2, `(.L_x_0) ;  /* 0x0000012000027945 */ /* 0x000fe40003800200 */
[----:B--2---:R-:W-:Y:S01]  /*0450*/  FFMA R7, R5, R0, R5 ;  /* 0x0000000005077223 */ /* 0x004fe20000000005 */
[----:B------:R-:W-:Y:S01]  /*0460*/  FMUL R0, R11, R11 ;  /* 0x0000000b0b007220 */ /* 0x000fe20000400000 */
[----:B------:R-:W-:-:S03]  /*0470*/  FMUL R5, R4, UR14 ;  /* 0x0000000e04057c20 */ /* 0x000fc60008400000 */
[----:B------:R-:W1:Y:S01]  /*0480*/  FCHK P0, R0, R12 ;  /* 0x0000000c00007302 */ /* 0x000e620000000000 */
[----:B------:R-:W-:Y:S01]  /*0490*/  FMUL R10, R5, UR9 ;  /* 0x00000009050a7c20 */ /* 0x000fe20008400000 */
[----:B---3--:R-:W-:-:S04]  /*04a0*/  FFMA R2, R0, R7, RZ ;  /* 0x0000000700027223 */ /* 0x008fc800000000ff */
[----:B------:R-:W-:-:S04]  /*04b0*/  FFMA R3, -R12, R2, R0 ;  /* 0x000000020c037223 */ /* 0x000fc80000000100 */
[----:B------:R-:W-:Y:S01]  /*04c0*/  FFMA R3, R7, R3, R2 ;  /* 0x0000000307037223 */ /* 0x000fe20000000002 */
[----:B----4-:R-:W-:Y:S01]  /*04d0*/  FFMA R22, R18, 0.5, R9 ;  /* 0x3f00000012167823 */ /* 0x010fe20000000009 */
[----:B------:R-:W-:-:S03]  /*04e0*/  FFMA R9, R10, 0.5, R23 ;  /* 0x3f0000000a097823 */ /* 0x000fc60000000017 */
[----:B------:R-:W-:-:S04]  /*04f0*/  FFMA R4, R22, R22, 1 ;  /* 0x3f80000016047423 */ /* 0x000fc80000000016 */
[----:B------:R-:W-:Y:S01]  /*0500*/  FFMA R4, R9, R9, R4 ;  /* 0x0000000909047223 */ /* 0x000fe20000000004 */
[----:B-1----:R-:W-:Y:S06]  /*0510*/  @!P0 BRA `(.L_x_1) ;  /* 0x0000000000108947 */ /* 0x002fec0003800000 */
[----:B------:R-:W-:Y:S02]  /*0520*/  MOV R26, R12 ;  /* 0x0000000c001a7202 */ /* 0x000fe40000000f00 */
[----:B------:R-:W-:-:S07]  /*0530*/  MOV R20, 0x550 ;  /* 0x0000055000147802 */ /* 0x000fce0000000f00 */
[----:B0-----:R-:W-:Y:S05]  /*0540*/  CALL.REL.NOINC `($__internal_1_$__cuda_sm3x_div_rn_noftz_f32_slowpath) ;  /* 0x0000000c00f87944 */ /* 0x001fea0003c00000 */
[----:B------:R-:W-:-:S07]  /*0550*/  MOV R3, R0 ;  /* 0x0000000000037202 */ /* 0x000fce0000000f00 */
.L_x_1:
[----:B0-----:R-:W-:Y:S05]  /*0560*/  BSYNC.RECONVERGENT B2 ;  /* 0x0000000000027941 */ /* 0x001fea0003800200 */
.L_x_0:
[----:B------:R-:W-:Y:S01]  /*0570*/  FADD R3, R4, R3 ;  /* 0x0000000304037221 */ /* 0x000fe20000000000 */
[----:B------:R-:W-:Y:S03]  /*0580*/  BSSY.RECONVERGENT B0, `(.L_x_2) ;  /* 0x000000d000007945 */ /* 0x000fe60003800200 */
[----:B------:R0:W1:Y:S01]  /*0590*/  MUFU.RSQ R0, R3 ;  /* 0x0000000300007308 */ /* 0x0000620000001400 */
[----:B------:R-:W-:-:S04]  /*05a0*/  IADD3 R2, PT, PT, R3, -0xd000000, RZ ;  /* 0xf300000003027810 */ /* 0x000fc80007ffe0ff */
[----:B------:R-:W-:-:S13]  /*05b0*/  ISETP.GT.U32.AND P0, PT, R2, 0x727fffff, PT ;  /* 0x727fffff0200780c */ /* 0x000fda0003f04070 */
[----:B01----:R-:W-:Y:S05]  /*05c0*/  @!P0 BRA `(.L_x_3) ;  /* 0x0000000000108947 */ /* 0x003fea0003800000 */
[----:B------:R-:W-:Y:S02]  /*05d0*/  MOV R0, R3 ;  /* 0x0000000300007202 */ /* 0x000fe40000000f00 */
[----:B------:R-:W-:-:S07]  /*05e0*/  MOV R20, 0x600 ;  /* 0x0000060000147802 */ /* 0x000fce0000000f00 */
[----:B------:R-:W-:Y:S05]  /*05f0*/  CALL.REL.NOINC `($__internal_0_$__cuda_sm20_sqrt_rn_f32_slowpath) ;  /* 0x0000000c00707944 */ /* 0x000fea0003c00000 */
[----:B------:R-:W-:Y:S05]  /*0600*/  BRA `(.L_x_4) ;  /* 0x0000000000107947 */ /* 0x000fea0003800000 */
.L_x_3:
[----:B------:R-:W-:Y:S01]  /*0610*/  FMUL.FTZ R4, R3, R0 ;  /* 0x0000000003047220 */ /* 0x000fe20000410000 */
[----:B------:R-:W-:-:S03]  /*0620*/  FMUL.FTZ R0, R0, 0.5 ;  /* 0x3f00000000007820 */ /* 0x000fc60000410000 */
[----:B------:R-:W-:-:S04]  /*0630*/  FFMA R3, -R4, R4, R3 ;  /* 0x0000000404037223 */ /* 0x000fc80000000103 */
[----:B------:R-:W-:-:S07]  /*0640*/  FFMA R4, R3, R0, R4 ;  /* 0x0000000003047223 */ /* 0x000fce0000000004 */
.L_x_4:
[----:B------:R-:W-:Y:S05]  /*0650*/  BSYNC.RECONVERGENT B0 ;  /* 0x0000000000007941 */ /* 0x000fea0003800200 */
.L_x_2:
[----:B------:R-:W-:Y:S01]  /*0660*/  FADD R4, R4, R4 ;  /* 0x0000000404047221 */ /* 0x000fe20000000000 */
[----:B------:R-:W-:Y:S01]  /*0670*/  FMUL R0, R5, UR10 ;  /* 0x0000000a05007c20 */ /* 0x000fe20008400000 */
[----:B------:R-:W-:Y:S02]  /*0680*/  BSSY.RECONVERGENT B2, `(.L_x_5) ;  /* 0x000000d000027945 */ /* 0x000fe40003800200 */
[----:B------:R-:W0:Y:S08]  /*0690*/  MUFU.RCP R3, R4 ;  /* 0x0000000400037308 */ /* 0x000e300000001000 */
[----:B------:R-:W1:Y:S01]  /*06a0*/  FCHK P0, R0, R4 ;  /* 0x0000000400007302 */ /* 0x000e620000000000 */
[----:B0-----:R-:W-:-:S04]  /*06b0*/  FFMA R2, -R4, R3, 1 ;  /* 0x3f80000004027423 */ /* 0x001fc80000000103 */
[----:B------:R-:W-:-:S04]  /*06c0*/  FFMA R3, R3, R2, R3 ;  /* 0x0000000203037223 */ /* 0x000fc80000000003 */
[----:B------:R-:W-:-:S04]  /*06d0*/  FFMA R8, R0, R3, RZ ;  /* 0x0000000300087223 */ /* 0x000fc800000000ff */
[----:B------:R-:W-:-:S04]  /*06e0*/  FFMA R2, -R4, R8, R0 ;  /* 0x0000000804027223 */ /* 0x000fc80000000100 */
[----:B------:R-:W-:Y:S01]  /*06f0*/  FFMA R8, R3, R2, R8 ;  /* 0x0000000203087223 */ /* 0x000fe20000000008 */
[----:B-1----:R-:W-:Y:S06]  /*0700*/  @!P0 BRA `(.L_x_6) ;  /* 0x0000000000108947 */ /* 0x002fec0003800000 */
[----:B------:R-:W-:Y:S02]  /*0710*/  MOV R26, R4 ;  /* 0x00000004001a7202 */ /* 0x000fe40000000f00 */
[----:B------:R-:W-:-:S07]  /*0720*/  MOV R20, 0x740 ;  /* 0x0000074000147802 */ /* 0x000fce0000000f00 */
[----:B------:R-:W-:Y:S05]  /*0730*/  CALL.REL.NOINC `($__internal_1_$__cuda_sm3x_div_rn_noftz_f32_slowpath) ;  /* 0x0000000c007c7944 */ /* 0x000fea0003c00000 */
[----:B------:R-:W-:-:S07]  /*0740*/  MOV R8, R0 ;  /* 0x0000000000087202 */ /* 0x000fce0000000f00 */
.L_x_6:
[----:B------:R-:W-:Y:S05]  /*0750*/  BSYNC.RECONVERGENT B2 ;  /* 0x0000000000027941 */ /* 0x000fea0003800200 */
.L_x_5:
[----:B------:R-:W0:Y:S01]  /*0760*/  MUFU.RCP R7, R4 ;  /* 0x0000000400077308 */ /* 0x000e220000001000 */
[----:B------:R-:W-:Y:S01]  /*0770*/  FMUL R0, R5, UR11 ;  /* 0x0000000b05007c20 */ /* 0x000fe20008400000 */
[----:B------:R-:W-:Y:S06]  /*0780*/  BSSY.RECONVERGENT B2, `(.L_x_7) ;  /* 0x000000c000027945 */ /* 0x000fec0003800200 */
        /* <DEDUP_REMOVED lines=11> */
.L_x_8:
[----:B------:R-:W-:Y:S05]  /*0840*/  BSYNC.RECONVERGENT B2 ;  /* 0x0000000000027941 */ /* 0x000fea0003800200 */
.L_x_7:
        /* <DEDUP_REMOVED lines=14> */
.L_x_10:
[----:B------:R-:W-:Y:S05]  /*0930*/  BSYNC.RECONVERGENT B2 ;  /* 0x0000000000027941 */ /* 0x000fea0003800200 */
.L_x_9:
[----:B------:R-:W-:Y:S01]  /*0940*/  FMUL R3, R7, R7 ;  /* 0x0000000707037220 */ /* 0x000fe20000400000 */
[----:B------:R-:W-:Y:S03]  /*0950*/  BSSY.RECONVERGENT B2, `(.L_x_11) ;  /* 0x000001c000027945 */ /* 0x000fe60003800200 */
[-C--:B------:R-:W-:Y:S01]  /*0960*/  FFMA R0, R8, R8.reuse, R3 ;  /* 0x0000000808007223 */ /* 0x080fe20000000003 */
[----:B------:R-:W-:-:S03]  /*0970*/  FMUL R3, R9, R8 ;  /* 0x0000000809037220 */ /* 0x000fc60000400000 */
[----:B------:R-:W-:Y:S01]  /*0980*/  FFMA R0, R21, R21, R0 ;  /* 0x0000001515007223 */ /* 0x000fe20000000000 */
[----:B------:R-:W-:-:S03]  /*0990*/  FFMA R2, R22, R7, -R3 ;  /* 0x0000000716027223 */ /* 0x000fc60000000803 */
[----:B------:R-:W-:Y:S01]  /*09a0*/  FADD R6, R0, 1 ;  /* 0x3f80000000067421 */ /* 0x000fe20000000000 */
[----:B------:R-:W-:Y:S01]  /*09b0*/  FMUL R0, R22, R21 ;  /* 0x0000001516007220 */ /* 0x000fe20000400000 */
[C---:B------:R-:W-:Y:S02]  /*09c0*/  FADD R27, R11.reuse, R2 ;  /* 0x000000020b1b7221 */ /* 0x040fe40000000000 */
[----:B------:R-:W0:Y:S01]  /*09d0*/  MUFU.RCP R23, R6 ;  /* 0x0000000600177308 */ /* 0x000e220000001000 */
[----:B------:R-:W-:-:S04]  /*09e0*/  FFMA R0, R11, R8, -R0 ;  /* 0x000000080b007223 */ /* 0x000fc80000000800 */
[----:B------:R-:W-:Y:S01]  /*09f0*/  FADD R5, R9, R0 ;  /* 0x0000000009057221 */ /* 0x000fe20000000000 */
[----:B------:R-:W-:-:S04]  /*0a00*/  FMUL R0, R27, R7 ;  /* 0x000000071b007220 */ /* 0x000fc80000400000 */
[----:B------:R-:W-:-:S04]  /*0a10*/  FFMA R0, R5, R21, -R0 ;  /* 0x0000001505007223 */ /* 0x000fc80000000800 */
[----:B------:R-:W-:Y:S01]  /*0a20*/  FADD R0, R0, R0 ;  /* 0x0000000000007221 */ /* 0x000fe20000000000 */
[----:B0-----:R-:W-:-:S03]  /*0a30*/  FFMA R2, -R6, R23, 1 ;  /* 0x3f80000006027423 */ /* 0x001fc60000000117 */
[----:B------:R-:W0:Y:S01]  /*0a40*/  FCHK P0, R0, R6 ;  /* 0x0000000600007302 */ /* 0x000e220000000000 */
[----:B------:R-:W-:Y:S01]  /*0a50*/  FFMA R23, R23, R2, R23 ;  /* 0x0000000217177223 */ /* 0x000fe20000000017 */
[----:B------:R-:W-:-:S03]  /*0a60*/  FMUL R2, R11, R7 ;  /* 0x000000070b027220 */ /* 0x000fc60000400000 */
[----:B------:R-:W-:Y:S01]  /*0a70*/  FFMA R20, R0, R23, RZ ;  /* 0x0000001700147223 */ /* 0x000fe200000000ff */
[----:B------:R-:W-:-:S03]  /*0a80*/  FFMA R3, R9, R21, -R2 ;  /* 0x0000001509037223 */ /* 0x000fc60000000802 */
[----:B------:R-:W-:Y:S01]  /*0a90*/  FFMA R2, -R6, R20, R0 ;  /* 0x0000001406027223 */ /* 0x000fe20000000100 */
[----:B------:R-:W-:-:S03]  /*0aa0*/  FADD R4, R22, R3 ;  /* 0x0000000316047221 */ /* 0x000fc60000000000 */
[----:B------:R-:W-:Y:S01]  /*0ab0*/  FFMA R23, R23, R2, R20 ;  /* 0x0000000217177223 */ /* 0x000fe20000000014 */
[----:B0-----:R-:W-:Y:S06]  /*0ac0*/  @!P0 BRA `(.L_x_12) ;  /* 0x0000000000108947 */ /* 0x001fec0003800000 */
[----:B------:R-:W-:Y:S02]  /*0ad0*/  MOV R26, R6 ;  /* 0x00000006001a7202 */ /* 0x000fe40000000f00 */
[----:B------:R-:W-:-:S07]  /*0ae0*/  MOV R20, 0xb00 ;  /* 0x00000b0000147802 */ /* 0x000fce0000000f00 */
[----:B------:R-:W-:Y:S05]  /*0af0*/  CALL.REL.NOINC `($__internal_1_$__cuda_sm3x_div_rn_noftz_f32_slowpath) ;  /* 0x00000008008c7944 */ /* 0x000fea0003c00000 */
[----:B------:R-:W-:-:S07]  /*0b00*/  MOV R23, R0 ;  /* 0x0000000000177202 */ /* 0x000fce0000000f00 */
.L_x_12:
[----:B------:R-:W-:Y:S05]  /*0b10*/  BSYNC.RECONVERGENT B2 ;  /* 0x0000000000027941 */ /* 0x000fea0003800200 */
.L_x_11:
[----:B------:R-:W0:Y:S01]  /*0b20*/  MUFU.RCP R3, R6 ;  /* 0x0000000600037308 */ /* 0x000e220000001000 */
[----:B------:R-:W-:Y:S01]  /*0b30*/  FMUL R0, R4, R21 ;  /* 0x0000001504007220 */ /* 0x000fe20000400000 */
[----:B------:R-:W-:Y:S01]  /*0b40*/  FADD R21, R22, R23 ;  /* 0x0000001716157221 */ /* 0x000fe20000000000 */
[----:B------:R-:W-:Y:S02]  /*0b50*/  BSSY.RECONVERGENT B2, `(.L_x_13) ;  /* 0x0000010000027945 */ /* 0x000fe40003800200 */
[----:B------:R-:W-:Y:S01]  /*0b60*/  FFMA R0, R27, R8, -R0 ;  /* 0x000000081b007223 */ /* 0x000fe20000000800 */
[----:B------:R-:W-:-:S03]  /*0b70*/  FFMA R21, R18, 0.5, R21 ;  /* 0x3f00000012157823 */ /* 0x000fc60000000015 */
[----:B------:R-:W-:-:S04]  /*0b80*/  FADD R25, R0, R0 ;  /* 0x0000000000197221 */ /* 0x000fc80000000000 */
        /* <DEDUP_REMOVED lines=8> */
[----:B------:R-:W-:Y:S02]  /*0c10*/  MOV R26, R6 ;  /* 0x00000006001a7202 */ /* 0x000fe40000000f00 */
[----:B------:R-:W-:-:S07]  /*0c20*/  MOV R20, 0xc40 ;  /* 0x00000c4000147802 */ /* 0x000fce0000000f00 */
[----:B------:R-:W-:Y:S05]  /*0c30*/  CALL.REL.NOINC `($__internal_1_$__cuda_sm3x_div_rn_noftz_f32_slowpath) ;  /* 0x00000008003c7944 */ /* 0x000fea0003c00000 */
[----:B------:R-:W-:-:S07]  /*0c40*/  MOV R2, R0 ;  /* 0x0000000000027202 */ /* 0x000fce0000000f00 */
.L_x_14:
[----:B------:R-:W-:Y:S05]  /*0c50*/  BSYNC.RECONVERGENT B2 ;  /* 0x0000000000027941 */ /* 0x000fea0003800200 */
.L_x_13:
[----:B------:R-:W0:Y:S01]  /*0c60*/  MUFU.RCP R3, R6 ;  /* 0x0000000600037308 */ /* 0x000e220000001000 */
[----:B------:R-:W-:Y:S01]  /*0c70*/  FMUL R5, R5, R8 ;  /* 0x0000000805057220 */ /* 0x000fe20000400000 */
[----:B------:R-:W-:Y:S03]  /*0c80*/  BSSY.RECONVERGENT B2, `(.L_x_15) ;  /* 0x0000010000027945 */ /* 0x000fe60003800200 */
[----:B------:R-:W-:-:S04]  /*0c90*/  FFMA R5, R4, R7, -R5 ;  /* 0x0000000704057223 */ /* 0x000fc80000000805 */
[----:B------:R-:W-:Y:S01]  /*0ca0*/  FADD R7, R5, R5 ;  /* 0x0000000505077221 */ /* 0x000fe20000000000 */
[----:B------:R-:W-:-:S03]  /*0cb0*/  FADD R5, R9, R2 ;  /* 0x0000000209057221 */ /* 0x000fc60000000000 */
[----:B------:R-:W1:Y:S01]  /*0cc0*/  FCHK P0, R7, R6 ;  /* 0x0000000607007302 */ /* 0x000e620000000000 */
[----:B------:R-:W-:Y:S01]  /*0cd0*/  FFMA R5, R10, 0.5, R5 ;  /* 0x3f0000000a057823 */ /* 0x000fe20000000005 */
        /* <DEDUP_REMOVED lines=10> */
.L_x_16:
[----:B------:R-:W-:Y:S05]  /*0d80*/  BSYNC.RECONVERGENT B2 ;  /* 0x0000000000027941 */ /* 0x000fea0003800200 */
.L_x_15:
[----:B------:R-:W0:Y:S01]  /*0d90*/  MUFU.RCP R3, R12 ;  /* 0x0000000c00037308 */ /* 0x000e220000001000 */
[----:B------:R-:W-:Y:S01]  /*0da0*/  FADD R0, R11, R0 ;  /* 0x000000000b007221 */ /* 0x000fe20000000000 */
[----:B------:R-:W-:Y:S01]  /*0db0*/  FFMA R4, R21, R21, 1 ;  /* 0x3f80000015047423 */ /* 0x000fe20000000015 */
[----:B------:R-:W-:Y:S02]  /*0dc0*/  BSSY.RECONVERGENT B2, `(.L_x_17) ;  /* 0x000000f000027945 */ /* 0x000fe40003800200 */
[----:B------:R-:W-:Y:S01]  /*0dd0*/  FFMA R7, R13, 0.5, R0 ;  /* 0x3f0000000d077823 */ /* 0x000fe20000000000 */
[----:B------:R-:W-:-:S03]  /*0de0*/  FFMA R4, R5, R5, R4 ;  /* 0x0000000505047223 */ /* 0x000fc60000000004 */
[----:B------:R-:W-:-:S04]  /*0df0*/  FMUL R9, R7, R7 ;  /* 0x0000000707097220 */ /* 0x000fc80000400000 */
        /* <DEDUP_REMOVED lines=11> */
.L_x_18:
[----:B------:R-:W-:Y:S05]  /*0eb0*/  BSYNC.RECONVERGENT B2 ;  /* 0x0000000000027941 */ /* 0x000fea0003800200 */
.L_x_17:
        /* <DEDUP_REMOVED lines=10> */
.L_x_20:
[----:B------:R-:W-:Y:S01]  /*0f60*/  FMUL.FTZ R4, R3, R0 ;  /* 0x0000000003047220 */ /* 0x000fe20000410000 */
[----:B------:R-:W-:-:S03]  /*0f70*/  FMUL.FTZ R0, R0, 0.5 ;  /* 0x3f00000000007820 */ /* 0x000fc60000410000 */
[----:B------:R-:W-:-:S04]  /*0f80*/  FFMA R3, -R4, R4, R3 ;  /* 0x0000000404037223 */ /* 0x000fc80000000103 */
[----:B------:R-:W-:-:S07]  /*0f90*/  FFMA R4, R3, R0, R4 ;  /* 0x0000000003047223 */ /* 0x000fce0000000004 */
.L_x_21:
[----:B------:R-:W-:Y:S05]  /*0fa0*/  BSYNC.RECONVERGENT B0 ;  /* 0x0000000000007941 */ /* 0x000fea0003800200 */
.L_x_19:
[----:B------:R0:W5:Y:S01]  /*0fb0*/  LDG.E R11, desc[UR6][R16.64] ;  /* 0x00000006100b7981 */ /* 0x000162000c1e1900 */
[----:B------:R-:W-:Y:S01]  /*0fc0*/  FMUL R4, R4, UR13 ;  /* 0x0000000d04047c20 */ /* 0x000fe20008400000 */
[----:B------:R-:W-:Y:S01]  /*0fd0*/  FMUL R0, R21, UR14 ;  /* 0x0000000e15007c20 */ /* 0x000fe20008400000 */
[----:B------:R-:W-:Y:S02]  /*0fe0*/  BSSY.RECONVERGENT B2, `(.L_x_22) ;  /* 0x000000d000027945 */ /* 0x000fe40003800200 */
[----:B------:R-:W1:Y:S08]  /*0ff0*/  MUFU.RCP R3, R4 ;  /* 0x0000000400037308 */ /* 0x000e700000001000 */
[----:B------:R-:W2:Y:S01]  /*1000*/  FCHK P0, R0, R4 ;  /* 0x0000000400007302 */ /* 0x000ea20000000000 */
[----:B-1----:R-:W-:-:S04]  /*1010*/  FFMA R2, -R4, R3, 1 ;  /* 0x3f80000004027423 */ /* 0x002fc80000000103 */
[----:B------:R-:W-:-:S04]  /*1020*/  FFMA R3, R3, R2, R3 ;  /* 0x0000000203037223 */ /* 0x000fc80000000003 */
[----:B------:R-:W-:-:S04]  /*1030*/  FFMA R2, R0, R3, RZ ;  /* 0x0000000300027223 */ /* 0x000fc800000000ff */
[----:B------:R-:W-:-:S04]  /*1040*/  FFMA R6, -R4, R2, R0 ;  /* 0x0000000204067223 */ /* 0x000fc80000000100 */
[----:B------:R-:W-:Y:S01]  /*1050*/  FFMA R2, R3, R6, R2 ;  /* 0x0000000603027223 */ /* 0x000fe20000000002 */
[----:B0-2---:R-:W-:Y:S06]  /*1060*/  @!P0 BRA `(.L_x_23) ;  /* 0x0000000000108947 */ /* 0x005fec0003800000 */
[----:B------:R-:W-:Y:S02]  /*1070*/  MOV R26, R4 ;  /* 0x00000004001a7202 */ /* 0x000fe40000000f00 */
[----:B------:R-:W-:-:S07]  /*1080*/  MOV R20, 0x10a0 ;  /* 0x000010a000147802 */ /* 0x000fce0000000f00 */
[----:B-----5:R-:W-:Y:S05]  /*1090*/  CALL.REL.NOINC `($__internal_1_$__cuda_sm3x_div_rn_noftz_f32_slowpath) ;  /* 0x0000000400247944 */ /* 0x020fea0003c00000 */
[----:B------:R-:W-:-:S07]  /*10a0*/  MOV R2, R0 ;  /* 0x0000000000027202 */ /* 0x000fce0000000f00 */
.L_x_23:
[----:B------:R-:W-:Y:S05]  /*10b0*/  BSYNC.RECONVERGENT B2 ;  /* 0x0000000000027941 */ /* 0x000fea0003800200 */
.L_x_22:
[----:B------:R0:W5:Y:S01]  /*10c0*/  LDG.E R9, desc[UR6][R16.64+0x4] ;  /* 0x0000040610097981 */ /* 0x000162000c1e1900 */
[----:B------:R-:W1:Y:S01]  /*10d0*/  MUFU.RCP R3, R4 ;  /* 0x0000000400037308 */ /* 0x000e620000001000 */
[----:B------:R-:W-:Y:S01]  /*10e0*/  FMUL R23, R5, UR14 ;  /* 0x0000000e05177c20 */ /* 0x000fe20008400000 */
[----:B------:R-:W-:Y:S01]  /*10f0*/  BSSY.RECONVERGENT B2, `(.L_x_24) ;  /* 0x000000e000027945 */ /* 0x000fe20003800200 */
[----:B-----5:R-:W-:-:S05]  /*1100*/  FADD R11, R11, R2 ;  /* 0x000000020b0b7221 */ /* 0x020fca0000000000 */
        /* <DEDUP_REMOVED lines=8> */
[----:B------:R-:W-:Y:S02]  /*1190*/  MOV R26, R4 ;  /* 0x00000004001a7202 */ /* 0x000fe40000000f00 */
[----:B------:R-:W-:-:S07]  /*11a0*/  MOV R20, 0x11c0 ;  /* 0x000011c000147802 */ /* 0x000fce0000000f00 */
[----:B------:R-:W-:Y:S05]  /*11b0*/  CALL.REL.NOINC `($__internal_1_$__cuda_sm3x_div_rn_noftz_f32_slowpath) ;  /* 0x0000000000dc7944 */ /* 0x000fea0003c00000 */
[----:B------:R-:W-:-:S07]  /*11c0*/  MOV R2, R0 ;  /* 0x0000000000027202 */ /* 0x000fce0000000f00 */
.L_x_25:
[----:B------:R-:W-:Y:S05]  /*11d0*/  BSYNC.RECONVERGENT B2 ;  /* 0x0000000000027941 */ /* 0x000fea0003800200 */
.L_x_24:
[----:B------:R0:W5:Y:S01]  /*11e0*/  LDG.E R6, desc[UR6][R16.64+0x8] ;  /* 0x0000080610067981 */ /* 0x000162000c1e1900 */
[----:B------:R-:W1:Y:S01]  /*11f0*/  MUFU.RCP R3, R4 ;  /* 0x0000000400037308 */ /* 0x000e620000001000 */
[----:B------:R-:W-:Y:S01]  /*1200*/  FMUL R23, R7, UR14 ;  /* 0x0000000e07177c20 */ /* 0x000fe20008400000 */
[----:B------:R-:W-:Y:S01]  /*1210*/  BSSY.RECONVERGENT B2, `(.L_x_26) ;  /* 0x000000d000027945 */ /* 0x000fe20003800200 */
[----:B------:R-:W-:-:S05]  /*1220*/  FADD R9, R9, R2 ;  /* 0x0000000209097221 */ /* 0x000fca0000000000 */
        /* <DEDUP_REMOVED lines=10> */
[----:B-----5:R-:W-:Y:S05]  /*12d0*/  CALL.REL.NOINC `($__internal_1_$__cuda_sm3x_div_rn_noftz_f32_slowpath) ;  /* 0x0000000000947944 */ /* 0x020fea0003c00000 */
.L_x_27:
[----:B------:R-:W-:Y:S05]  /*12e0*/  BSYNC.RECONVERGENT B2 ;  /* 0x0000000000027941 */ /* 0x000fea0003800200 */
.L_x_26:
[----:B-----5:R-:W-:Y:S01]  /*12f0*/  FADD R3, R6, R0 ;  /* 0x0000000006037221 */ /* 0x020fe20000000000 */
[----:B------:R1:W-:Y:S01]  /*1300*/  STG.E desc[UR6][R16.64+0x4], R9 ;  /* 0x0000040910007986 */ /* 0x0003e2000c101906 */
[----:B------:R-:W-:Y:S01]  /*1310*/  IADD3 R19, PT, PT, R19, 0x1, RZ ;  /* 0x0000000113137810 */ /* 0x000fe20007ffe0ff */
[----:B------:R-:W-:Y:S02]  /*1320*/  UIADD3 UR4, UP0, UPT, UR4, 0x4, URZ ;  /* 0x0000000404047890 */ /* 0x000fe4000ff1e0ff */
[----:B------:R1:W-:Y:S01]  /*1330*/  STG.E desc[UR6][R16.64+0xc], R21 ;  /* 0x00000c1510007986 */ /* 0x0003e2000c101906 */
[----:B------:R-:W-:Y:S01]  /*1340*/  ISETP.NE.AND P0, PT, R19, RZ, PT ;  /* 0x000000ff1300720c */ /* 0x000fe20003f05270 */
[----:B------:R-:W-:Y:S02]  /*1350*/  UIADD3.X UR5, UPT, UPT, URZ, UR5, URZ, UP0, !UPT ;  /* 0x00000005ff057290 */ /* 0x000fe400087fe4ff */
[----:B------:R1:W-:Y:S04]  /*1360*/  STG.E desc[UR6][R16.64+0x10], R5 ;  /* 0x0000100510007986 */ /* 0x0003e8000c101906 */
[----:B------:R1:W-:Y:S04]  /*1370*/  STG.E desc[UR6][R16.64+0x14], R7 ;  /* 0x0000140710007986 */ /* 0x0003e8000c101906 */
[----:B------:R1:W-:Y:S04]  /*1380*/  STG.E desc[UR6][R16.64+0x8], R3 ;  /* 0x0000080310007986 */ /* 0x0003e8000c101906 */
[----:B------:R1:W-:Y:S01]  /*1390*/  STG.E desc[UR6][R16.64], R11 ;  /* 0x0000000b10007986 */ /* 0x0003e2000c101906 */
[----:B------:R-:W-:Y:S05]  /*13a0*/  @P0 BRA `(.L_x_28) ;  /* 0xffffffec00940947 */ /* 0x000fea000383ffff */
[----:B------:R-:W-:Y:S05]  /*13b0*/  EXIT ;  /* 0x000000000000794d */ /* 0x000fea0003800000 */
        .weak           $__internal_0_$__cuda_sm20_sqrt_rn_f32_slowpath
        .type           $__internal_0_$__cuda_sm20_sqrt_rn_f32_slowpath,@function
        .size           $__internal_0_$__cuda_sm20_sqrt_rn_f32_slowpath,($__internal_1_$__cuda_sm3x_div_rn_noftz_f32_slowpath - $__internal_0_$__cuda_sm20_sqrt_rn_f32_slowpath)
$__internal_0_$__cuda_sm20_sqrt_rn_f32_slowpath:
[----:B------:R-:W-:-:S13]  /*13c0*/  LOP3.LUT P0, RZ, R0, 0x7fffffff, RZ, 0xc0, !PT ;  /* 0x7fffffff00ff7812 */ /* 0x000fda000780c0ff */
[----:B------:R-:W-:Y:S01]  /*13d0*/  @!P0 MOV R2, R0 ;  /* 0x0000000000028202 */ /* 0x000fe20000000f00 */
[----:B------:R-:W-:Y:S06]  /*13e0*/  @!P0 BRA `(.L_x_29) ;  /* 0x0000000000408947 */ /* 0x000fec0003800000 */
[----:B------:R-:W-:-:S13]  /*13f0*/  FSETP.GEU.FTZ.AND P0, PT, R0, RZ, PT ;  /* 0x000000ff0000720b */ /* 0x000fda0003f1e000 */
[----:B------:R-:W-:Y:S01]  /*1400*/  @!P0 MOV R2, 0x7fffffff ;  /* 0x7fffffff00028802 */ /* 0x000fe20000000f00 */
[----:B------:R-:W-:Y:S06]  /*1410*/  @!P0 BRA `(.L_x_29) ;  /* 0x0000000000348947 */ /* 0x000fec0003800000 */
[----:B------:R-:W-:-:S13]  /*1420*/  FSETP.GTU.FTZ.AND P0, PT, |R0|, +INF , PT ;  /* 0x7f8000000000780b */ /* 0x000fda0003f1c200 */
[----:B------:R-:W-:Y:S01]  /*1430*/  @P0 FADD.FTZ R2, R0, 1 ;  /* 0x3f80000000020421 */ /* 0x000fe20000010000 */
[----:B------:R-:W-:Y:S06]  /*1440*/  @P0 BRA `(.L_x_29) ;  /* 0x0000000000280947 */ /* 0x000fec0003800000 */
[----:B------:R-:W-:-:S13]  /*1450*/  FSETP.NEU.FTZ.AND P0, PT, |R0|, +INF , PT ;  /* 0x7f8000000000780b */ /* 0x000fda0003f1d200 */
[----:B------:R-:W-:-:S04]  /*1460*/  @P0 FFMA R3, R0, 1.84467440737095516160e+19, RZ ;  /* 0x5f80000000030823 */ /* 0x000fc800000000ff */
[----:B------:R-:W0:Y:S02]  /*1470*/  @P0 MUFU.RSQ R2, R3 ;  /* 0x0000000300020308 */ /* 0x000e240000001400 */
[----:B0-----:R-:W-:Y:S01]  /*1480*/  @P0 FMUL.FTZ R4, R3, R2 ;  /* 0x0000000203040220 */ /* 0x001fe20000410000 */
[----:B------:R-:W-:Y:S01]  /*1490*/  @P0 FMUL.FTZ R8, R2, 0.5 ;  /* 0x3f00000002080820 */ /* 0x000fe20000410000 */
[----:B------:R-:W-:Y:S02]  /*14a0*/  @!P0 MOV R2, R0 ;  /* 0x0000000000028202 */ /* 0x000fe40000000f00 */
[----:B------:R-:W-:-:S04]  /*14b0*/  @P0 FADD.FTZ R6, -R4, -RZ ;  /* 0x800000ff04060221 */ /* 0x000fc80000010100 */
[----:B------:R-:W-:-:S04]  /*14c0*/  @P0 FFMA R23, R4, R6, R3 ;  /* 0x0000000604170223 */ /* 0x000fc80000000003 */
[----:B------:R-:W-:-:S04]  /*14d0*/  @P0 FFMA R8, R23, R8, R4 ;  /* 0x0000000817080223 */ /* 0x000fc80000000004 */
[----:B------:R-:W-:-:S07]  /*14e0*/  @P0 FMUL.FTZ R2, R8, 2.3283064365386962891e-10 ;  /* 0x2f80000008020820 */ /* 0x000fce0000410000 */
.L_x_29:
[----:B------:R-:W-:Y:S01]  /*14f0*/  HFMA2 R3, -RZ, RZ, 0, 0 ;  /* 0x00000000ff037431 */ /* 0x000fe200000001ff */
[----:B------:R-:W-:Y:S02]  /*1500*/  MOV R4, R2 ;  /* 0x0000000200047202 */ /* 0x000fe40000000f00 */
[----:B------:R-:W-:-:S04]  /*1510*/  MOV R2, R20 ;  /* 0x0000001400027202 */ /* 0x000fc80000000f00 */
[----:B------:R-:W-:Y:S05]  /*1520*/  RET.REL.NODEC R2 `(_Z16update_particlesP8ParticleP15ParticleHistory6float3S3_fffii) ;  /* 0xffffffe802b47950 */ /* 0x000fea0003c3ffff */
        .weak           $__internal_1_$__cuda_sm3x_div_rn_noftz_f32_slowpath
        .type           $__internal_1_$__cuda_sm3x_div_rn_noftz_f32_slowpath,@function
        .size           $__internal_1_$__cuda_sm3x_div_rn_noftz_f32_slowpath,(.L_x_43 - $__internal_1_$__cuda_sm3x_div_rn_noftz_f32_slowpath)
$__internal_1_$__cuda_sm3x_div_rn_noftz_f32_slowpath:
[----:B------:R-:W-:Y:S01]  /*1530*/  SHF.R.U32.HI R3, RZ, 0x17, R26 ;  /* 0x00000017ff037819 */ /* 0x000fe2000001161a */
[----:B------:R-:W-:Y:S01]  /*1540*/  BSSY.RECONVERGENT B0, `(.L_x_30) ;  /* 0x0000062000007945 */ /* 0x000fe20003800200 */
[----:B------:R-:W-:Y:S02]  /*1550*/  SHF.R.U32.HI R24, RZ, 0x17, R0 ;  /* 0x00000017ff187819 */ /* 0x000fe40000011600 */
[----:B------:R-:W-:Y:S02]  /*1560*/  LOP3.LUT R3, R3, 0xff, RZ, 0xc0, !PT ;  /* 0x000000ff03037812 */ /* 0x000fe400078ec0ff */
[----:B------:R-:W-:Y:S02]  /*1570*/  LOP3.LUT R24, R24, 0xff, RZ, 0xc0, !PT ;  /* 0x000000ff18187812 */ /* 0x000fe400078ec0ff */
[----:B------:R-:W-:Y:S02]  /*1580*/  IADD3 R23, PT, PT, R3, -0x1, RZ ;  /* 0xffffffff03177810 */ /* 0x000fe40007ffe0ff */
[----:B------:R-:W-:-:S02]  /*1590*/  IADD3 R25, PT, PT, R24, -0x1, RZ ;  /* 0xffffffff18197810 */ /* 0x000fc40007ffe0ff */
[----:B------:R-:W-:-:S04]  /*15a0*/  ISETP.GT.U32.AND P0, PT, R23, 0xfd, PT ;  /* 0x000000fd1700780c */ /* 0x000fc80003f04070 */
[----:B------:R-:W-:-:S13]  /*15b0*/  ISETP.GT.U32.OR P0, PT, R25, 0xfd, P0 ;  /* 0x000000fd1900780c */ /* 0x000fda0000704470 */
[----:B------:R-:W-:Y:S01]  /*15c0*/  @!P0 MOV R2, RZ ;  /* 0x000000ff00028202 */ /* 0x000fe20000000f00 */
[----:B------:R-:W-:Y:S06]  /*15d0*/  @!P0 BRA `(.L_x_31) ;  /* 0x00000000005c8947 */ /* 0x000fec0003800000 */
[----:B------:R-:W-:Y:S02]  /*15e0*/  FSETP.GTU.FTZ.AND P0, PT, |R0|, +INF , PT ;  /* 0x7f8000000000780b */ /* 0x000fe40003f1c200 */
[----:B------:R-:W-:-:S04]  /*15f0*/  FSETP.GTU.FTZ.AND P1, PT, |R26|, +INF , PT ;  /* 0x7f8000001a00780b */ /* 0x000fc80003f3c200 */
[----:B------:R-:W-:-:S13]  /*1600*/  PLOP3.LUT P0, PT, P0, P1, PT, 0xf8, 0x8f ;  /* 0x00000000008f781c */ /* 0x000fda0000703f70 */
[----:B------:R-:W-:Y:S05]  /*1610*/  @P0 BRA `(.L_x_32) ;  /* 0x00000004004c0947 */ /* 0x000fea0003800000 */
[----:B------:R-:W-:-:S13]  /*1620*/  LOP3.LUT P0, RZ, R26, 0x7fffffff, R0, 0xc8, !PT ;  /* 0x7fffffff1aff7812 */ /* 0x000fda000780c800 */
[----:B------:R-:W-:Y:S05]  /*1630*/  @!P0 BRA `(.L_x_33) ;  /* 0x00000004003c8947 */ /* 0x000fea0003800000 */
[----:B------:R-:W-:Y:S02]  /*1640*/  FSETP.NEU.FTZ.AND P2, PT, |R0|, +INF , PT ;  /* 0x7f8000000000780b */ /* 0x000fe40003f5d200 */
[----:B------:R-:W-:Y:S02]  /*1650*/  FSETP.NEU.FTZ.AND P1, PT, |R26|, +INF , PT ;  /* 0x7f8000001a00780b */ /* 0x000fe40003f3d200 */
[----:B------:R-:W-:-:S11]  /*1660*/  FSETP.NEU.FTZ.AND P0, PT, |R0|, +INF , PT ;  /* 0x7f8000000000780b */ /* 0x000fd60003f1d200 */
[----:B------:R-:W-:Y:S05]  /*1670*/  @!P1 BRA !P2, `(.L_x_33) ;  /* 0x00000004002c9947 */ /* 0x000fea0005000000 */
[----:B------:R-:W-:-:S04]  /*1680*/  LOP3.LUT P2, RZ, R0, 0x7fffffff, RZ, 0xc0, !PT ;  /* 0x7fffffff00ff7812 */ /* 0x000fc8000784c0ff */
[----:B------:R-:W-:-:S13]  /*1690*/  PLOP3.LUT P1, PT, P1, P2, PT, 0x2f, 0xf2 ;  /* 0x0000000000f2781c */ /* 0x000fda0000f24577 */
[----:B------:R-:W-:Y:S05]  /*16a0*/  @P1 BRA `(.L_x_34) ;  /* 0x0000000400181947 */ /* 0x000fea0003800000 */
[----:B------:R-:W-:-:S04]  /*16b0*/  LOP3.LUT P1, RZ, R26, 0x7fffffff, RZ, 0xc0, !PT ;  /* 0x7fffffff1aff7812 */ /* 0x000fc8000782c0ff */
[----:B------:R-:W-:-:S13]  /*16c0*/  PLOP3.LUT P0, PT, P0, P1, PT, 0x2f, 0xf2 ;  /* 0x0000000000f2781c */ /* 0x000fda0000702577 */
[----:B------:R-:W-:Y:S05]  /*16d0*/  @P0 BRA `(.L_x_35) ;  /* 0x0000000400000947 */ /* 0x000fea0003800000 */
[----:B------:R-:W-:Y:S02]  /*16e0*/  ISETP.GE.AND P0, PT, R25, RZ, PT ;  /* 0x000000ff1900720c */ /* 0x000fe40003f06270 */
[----:B------:R-:W-:-:S11]  /*16f0*/  ISETP.GE.AND P1, PT, R23, RZ, PT ;  /* 0x000000ff1700720c */ /* 0x000fd60003f26270 */
[----:B------:R-:W-:Y:S01]  /*1700*/  @P0 MOV R2, RZ ;  /* 0x000000ff00020202 */ /* 0x000fe20000000f00 */
[----:B------:R-:W-:Y:S01]  /*1710*/  @!P0 FFMA R0, R0, 1.84467440737095516160e+19, RZ ;  /* 0x5f80000000008823 */ /* 0x000fe200000000ff */
[----:B------:R-:W-:Y:S01]  /*1720*/  @!P0 MOV R2, 0xffffffc0 ;  /* 0xffffffc000028802 */ /* 0x000fe20000000f00 */
[----:B------:R-:W-:-:S03]  /*1730*/  @!P1 FFMA R26, R26, 1.84467440737095516160e+19, RZ ;  /* 0x5f8000001a1a9823 */ /* 0x000fc600000000ff */
[----:B------:R-:W-:-:S07]  /*1740*/  @!P1 IADD3 R2, PT, PT, R2, 0x40, RZ ;  /* 0x0000004002029810 */ /* 0x000fce0007ffe0ff */
.L_x_31:
[----:B------:R-:W-:Y:S01]  /*1750*/  LEA R25, R3, 0xc0800000, 0x17 ;  /* 0xc080000003197811 */ /* 0x000fe200078eb8ff */
[----:B------:R-:W-:Y:S01]  /*1760*/  BSSY.RECONVERGENT B1, `(.L_x_36) ;  /* 0x0000036000017945 */ /* 0x000fe20003800200 */
[----:B------:R-:W-:Y:S02]  /*1770*/  IADD3 R24, PT, PT, R24, -0x7f, RZ ;  /* 0xffffff8118187810 */ /* 0x000fe40007ffe0ff */
[----:B------:R-:W-:Y:S02]  /*1780*/  IADD3 R25, PT, PT, -R25, R26, RZ ;  /* 0x0000001a19197210 */ /* 0x000fe40007ffe1ff */
[C---:B------:R-:W-:Y:S01]  /*1790*/  IADD3 R29, PT, PT, R24.reuse, 0x7f, -R3 ;  /* 0x0000007f181d7810 */ /* 0x040fe20007ffe803 */
[----:B------:R-:W-:Y:S01]  /*17a0*/  IMAD R0, R24, -0x800000, R0 ;  /* 0xff80000018007824 */ /* 0x000fe200078e0200 */
[----:B------:R-:W0:Y:S01]  /*17b0*/  MUFU.RCP R23, R25 ;  /* 0x0000001900177308 */ /* 0x000e220000001000 */
[----:B------:R-:W-:Y:S01]  /*17c0*/  FADD.FTZ R26, -R25, -RZ ;  /* 0x800000ff191a7221 */ /* 0x000fe20000010100 */
[----:B------:R-:W-:-:S03]  /*17d0*/  IADD3 R29, PT, PT, R29, R2, RZ ;  /* 0x000000021d1d7210 */ /* 0x000fc60007ffe0ff */
[----:B0-----:R-:W-:-:S04]  /*17e0*/  FFMA R28, R23, R26, 1 ;  /* 0x3f800000171c7423 */ /* 0x001fc8000000001a */
[----:B------:R-:W-:-:S04]  /*17f0*/  FFMA R23, R23, R28, R23 ;  /* 0x0000001c17177223 */ /* 0x000fc80000000017 */
[----:B------:R-:W-:-:S04]  /*1800*/  FFMA R3, R0, R23, RZ ;  /* 0x0000001700037223 */ /* 0x000fc800000000ff */
[----:B------:R-:W-:-:S04]  /*1810*/  FFMA R24, R26, R3, R0 ;  /* 0x000000031a187223 */ /* 0x000fc80000000000 */
[----:B------:R-:W-:-:S04]  /*1820*/  FFMA R3, R23, R24, R3 ;  /* 0x0000001817037223 */ /* 0x000fc80000000003 */
[----:B------:R-:W-:-:S04]  /*1830*/  FFMA R24, R26, R3, R0 ;  /* 0x000000031a187223 */ /* 0x000fc80000000000 */
[----:B------:R-:W-:-:S05]  /*1840*/  FFMA R0, R23, R24, R3 ;  /* 0x0000001817007223 */ /* 0x000fca0000000003 */
[----:B------:R-:W-:-:S04]  /*1850*/  SHF.R.U32.HI R2, RZ, 0x17, R0 ;  /* 0x00000017ff027819 */ /* 0x000fc80000011600 */
[----:B------:R-:W-:-:S04]  /*1860*/  LOP3.LUT R2, R2, 0xff, RZ, 0xc0, !PT ;  /* 0x000000ff02027812 */ /* 0x000fc800078ec0ff */
[----:B------:R-:W-:-:S04]  /*1870*/  IADD3 R25, PT, PT, R2, R29, RZ ;  /* 0x0000001d02197210 */ /* 0x000fc80007ffe0ff */
[----:B------:R-:W-:-:S04]  /*1880*/  IADD3 R2, PT, PT, R25, -0x1, RZ ;  /* 0xffffffff19027810 */ /* 0x000fc80007ffe0ff */
[----:B------:R-:W-:-:S13]  /*1890*/  ISETP.GE.U32.AND P0, PT, R2, 0xfe, PT ;  /* 0x000000fe0200780c */ /* 0x000fda0003f06070 */
[----:B------:R-:W-:Y:S05]  /*18a0*/  @!P0 BRA `(.L_x_37) ;  /* 0x0000000000808947 */ /* 0x000fea0003800000 */
[----:B------:R-:W-:-:S13]  /*18b0*/  ISETP.GT.AND P0, PT, R25, 0xfe, PT ;  /* 0x000000fe1900780c */ /* 0x000fda0003f04270 */
[----:B------:R-:W-:Y:S05]  /*18c0*/  @P0 BRA `(.L_x_38) ;  /* 0x00000000006c0947 */ /* 0x000fea0003800000 */
[----:B------:R-:W-:-:S13]  /*18d0*/  ISETP.GE.AND P0, PT, R25, 0x1, PT ;  /* 0x000000011900780c */ /* 0x000fda0003f06270 */
[----:B------:R-:W-:Y:S05]  /*18e0*/  @P0 BRA `(.L_x_39) ;  /* 0x0000000000740947 */ /* 0x000fea0003800000 */
[----:B------:R-:W-:Y:S02]  /*18f0*/  ISETP.GE.AND P0, PT, R25, -0x18, PT ;  /* 0xffffffe81900780c */ /* 0x000fe40003f06270 */
[----:B------:R-:W-:-:S11]  /*1900*/  LOP3.LUT R0, R0, 0x80000000, RZ, 0xc0, !PT ;  /* 0x8000000000007812 */ /* 0x000fd600078ec0ff */
[----:B------:R-:W-:Y:S05]  /*1910*/  @!P0 BRA `(.L_x_39) ;  /* 0x0000000000688947 */ /* 0x000fea0003800000 */
[CCC-:B------:R-:W-:Y:S01]  /*1920*/  FFMA.RZ R2, R23.reuse, R24.reuse, R3.reuse ;  /* 0x0000001817027223 */ /* 0x1c0fe2000000c003 */
[CCC-:B------:R-:W-:Y:S01]  /*1930*/  FFMA.RP R26, R23.reuse, R24.reuse, R3.reuse ;  /* 0x00000018171a7223 */ /* 0x1c0fe20000008003 */
[----:B------:R-:W-:Y:S01]  /*1940*/  FFMA.RM R3, R23, R24, R3 ;  /* 0x0000001817037223 */ /* 0x000fe20000004003 */
[C---:B------:R-:W-:Y:S02]  /*1950*/  ISETP.NE.AND P2, PT, R25.reuse, RZ, PT ;  /* 0x000000ff1900720c */ /* 0x040fe40003f45270 */
[----:B------:R-:W-:Y:S02]  /*1960*/  LOP3.LUT R2, R2, 0x7fffff, RZ, 0xc0, !PT ;  /* 0x007fffff02027812 */ /* 0x000fe400078ec0ff */
[C---:B------:R-:W-:Y:S02]  /*1970*/  ISETP.NE.AND P1, PT, R25.reuse, RZ, PT ;  /* 0x000000ff1900720c */ /* 0x040fe40003f25270 */
[----:B------:R-:W-:Y:S02]  /*1980*/  LOP3.LUT R23, R2, 0x800000, RZ, 0xfc, !PT ;  /* 0x0080000002177812 */ /* 0x000fe400078efcff */
[----:B------:R-:W-:-:S02]  /*1990*/  IADD3 R2, PT, PT, R25, 0x20, RZ ;  /* 0x0000002019027810 */ /* 0x000fc40007ffe0ff */
[----:B------:R-:W-:Y:S02]  /*19a0*/  IADD3 R25, PT, PT, -R25, RZ, RZ ;  /* 0x000000ff19197210 */ /* 0x000fe40007ffe1ff */
[----:B------:R-:W-:Y:S02]  /*19b0*/  SHF.L.U32 R2, R23, R2, RZ ;  /* 0x0000000217027219 */ /* 0x000fe400000006ff */
[----:B------:R-:W-:Y:S02]  /*19c0*/  FSETP.NEU.FTZ.AND P0, PT, R26, R3, PT ;  /* 0x000000031a00720b */ /* 0x000fe40003f1d000 */
[----:B------:R-:W-:Y:S02]  /*19d0*/  SEL R24, R25, RZ, P2 ;  /* 0x000000ff19187207 */ /* 0x000fe40001000000 */
[----:B------:R-:W-:Y:S02]  /*19e0*/  ISETP.NE.AND P1, PT, R2, RZ, P1 ;  /* 0x000000ff0200720c */ /* 0x000fe40000f25270 */
[----:B------:R-:W-:-:S02]  /*19f0*/  SHF.R.U32.HI R23, RZ, R24, R23 ;  /* 0x00000018ff177219 */ /* 0x000fc40000011617 */
[----:B------:R-:W-:Y:S02]  /*1a00*/  PLOP3.LUT P0, PT, P0, P1, PT, 0xf8, 0x8f ;  /* 0x00000000008f781c */ /* 0x000fe40000703f70 */
[----:B------:R-:W-:Y:S02]  /*1a10*/  SHF.R.U32.HI R3, RZ, 0x1, R23 ;  /* 0x00000001ff037819 */ /* 0x000fe40000011617 */
[----:B------:R-:W-:-:S04]  /*1a20*/  SEL R2, RZ, 0x1, !P0 ;  /* 0x00000001ff027807 */ /* 0x000fc80004000000 */
[----:B------:R-:W-:-:S04]  /*1a30*/  LOP3.LUT R2, R2, 0x1, R3, 0xf8, !PT ;  /* 0x0000000102027812 */ /* 0x000fc800078ef803 */
[----:B------:R-:W-:-:S04]  /*1a40*/  LOP3.LUT R2, R2, R23, RZ, 0xc0, !PT ;  /* 0x0000001702027212 */ /* 0x000fc800078ec0ff */
[----:B------:R-:W-:-:S04]  /*1a50*/  IADD3 R3, PT, PT, R3, R2, RZ ;  /* 0x0000000203037210 */ /* 0x000fc80007ffe0ff */
[----:B------:R-:W-:Y:S01]  /*1a60*/  LOP3.LUT R0, R3, R0, RZ, 0xfc, !PT ;  /* 0x0000000003007212 */ /* 0x000fe200078efcff */
[----:B------:R-:W-:Y:S06]  /*1a70*/  BRA `(.L_x_39) ;  /* 0x0000000000107947 */ /* 0x000fec0003800000 */
.L_x_38:
[----:B------:R-:W-:-:S04]  /*1a80*/  LOP3.LUT R0, R0, 0x80000000, RZ, 0xc0, !PT ;  /* 0x8000000000007812 */ /* 0x000fc800078ec0ff */
[----:B------:R-:W-:Y:S01]  /*1a90*/  LOP3.LUT R0, R0, 0x7f800000, RZ, 0xfc, !PT ;  /* 0x7f80000000007812 */ /* 0x000fe200078efcff */
[----:B------:R-:W-:Y:S06]  /*1aa0*/  BRA `(.L_x_39) ;  /* 0x0000000000047947 */ /* 0x000fec0003800000 */
.L_x_37:
[----:B------:R-:W-:-:S07]  /*1ab0*/  LEA R0, R29, R0, 0x17 ;  /* 0x000000001d007211 */ /* 0x000fce00078eb8ff */
.L_x_39:
[----:B------:R-:W-:Y:S05]  /*1ac0*/  BSYNC.RECONVERGENT B1 ;  /* 0x0000000000017941 */ /* 0x000fea0003800200 */
.L_x_36:
[----:B------:R-:W-:Y:S05]  /*1ad0*/  BRA `(.L_x_40) ;  /* 0x0000000000207947 */ /* 0x000fea0003800000 */
.L_x_35:
[----:B------:R-:W-:-:S04]  /*1ae0*/  LOP3.LUT R0, R26, 0x80000000, R0, 0x48, !PT ;  /* 0x800000001a007812 */ /* 0x000fc800078e4800 */
[----:B------:R-:W-:Y:S01]  /*1af0*/  LOP3.LUT R0, R0, 0x7f800000, RZ, 0xfc, !PT ;  /* 0x7f80000000007812 */ /* 0x000fe200078efcff */
[----:B------:R-:W-:Y:S06]  /*1b00*/  BRA `(.L_x_40) ;  /* 0x0000000000147947 */ /* 0x000fec0003800000 */
.L_x_34:
[----:B------:R-:W-:Y:S01]  /*1b10*/  LOP3.LUT R0, R26, 0x80000000, R0, 0x48, !PT ;  /* 0x800000001a007812 */ /* 0x000fe200078e4800 */
[----:B------:R-:W-:Y:S06]  /*1b20*/  BRA `(.L_x_40) ;  /* 0x00000000000c7947 */ /* 0x000fec0003800000 */
.L_x_33:
[----:B------:R-:W0:Y:S01]  /*1b30*/  MUFU.RSQ R0, -QNAN ;  /* 0xffc0000000007908 */ /* 0x000e220000001400 */
[----:B------:R-:W-:Y:S05]  /*1b40*/  BRA `(.L_x_40) ;  /* 0x0000000000047947 */ /* 0x000fea0003800000 */
.L_x_32:
[----:B------:R-:W-:-:S07]  /*1b50*/  FADD.FTZ R0, R0, R26 ;  /* 0x0000001a00007221 */ /* 0x000fce0000010000 */
.L_x_40:
[----:B------:R-:W-:Y:S05]  /*1b60*/  BSYNC.RECONVERGENT B0 ;  /* 0x0000000000007941 */ /* 0x000fea0003800200 */
.L_x_30:
[----:B------:R-:W-:Y:S01]  /*1b70*/  HFMA2 R3, -RZ, RZ, 0, 0 ;  /* 0x00000000ff037431 */ /* 0x000fe200000001ff */
[----:B------:R-:W-:-:S04]  /*1b80*/  MOV R2, R20 ;  /* 0x0000001400027202 */ /* 0x000fc80000000f00 */
[----:B0-----:R-:W-:Y:S05]  /*1b90*/  RET.REL.NODEC R2 `(_Z16update_particlesP8ParticleP15ParticleHistory6float3S3_fffii) ;  /* 0xffffffe402187950 */ /* 0x001fea0003c3ffff */
.L_x_41:
[----:B------:R-:W-:-:S00]  /*1ba0*/  BRA `(.L_x_41) ;  /* 0xfffffffc00fc7947 */ /* 0x000fc0000383ffff */
[----:B------:R-:W-:-:S00]  /*1bb0*/  NOP ;  /* 0x0000000000007918 */ /* 0x000fc00000000000 */
        /* <DEDUP_REMOVED lines=12> */
.L_x_43:


//--------------------- .nv.shared.reserved.0     --------------------------
	.section	.nv.shared.reserved.0,"aw",@nobits
	.weak		__nv_reservedSMEM_offset_0_alias
	.size		__nv_reservedSMEM_offset_0_alias, 0, 64
	.other		__nv_reservedSMEM_offset_0_alias,@"STO_CUDA_RESERVED_SHARED STV_DEFAULT"
__nv_reservedSMEM_offset_0_alias:
	.zero		0
	.zero		64


//--------------------- .nv.constant0._Z16update_particlesP8ParticleP15ParticleHistory6float3S3_fffii --------------------------
	.section	.nv.constant0._Z16update_particlesP8ParticleP15ParticleHistory6float3S3_fffii,"a",@progbits
	.sectionflags	@""
	.align	4
.nv.constant0._Z16update_particlesP8ParticleP15ParticleHistory6float3S3_fffii:
	.zero		956


//--------------------- SYMBOLS --------------------------

	.type		.nv.reservedSmem.offset0,@object
	.size		.nv.reservedSmem.offset0,0x4
